//
// Generated by NVIDIA NVVM Compiler
//
// Compiler Build ID: CL-36424714
// Cuda compilation tools, release 13.0, V13.0.88
// Based on NVVM 20.0.0
//

.version 9.0
.target sm_100
.address_size 64

	// .globl	_Z13d_sum_oneeachPiS_S_i

.visible .entry _Z13d_sum_oneeachPiS_S_i(
	.param .u64 .ptr .align 1 _Z13d_sum_oneeachPiS_S_i_param_0,
	.param .u64 .ptr .align 1 _Z13d_sum_oneeachPiS_S_i_param_1,
	.param .u64 .ptr .align 1 _Z13d_sum_oneeachPiS_S_i_param_2,
	.param .u32 _Z13d_sum_oneeachPiS_S_i_param_3
)
{
	.reg .pred 	%p<2>;
	.reg .b32 	%r<11>;
	.reg .b64 	%rd<11>;

	ld.param.u64 	%rd1, [_Z13d_sum_oneeachPiS_S_i_param_0];
	ld.param.u64 	%rd2, [_Z13d_sum_oneeachPiS_S_i_param_1];
	ld.param.u64 	%rd3, [_Z13d_sum_oneeachPiS_S_i_param_2];
	ld.param.u32 	%r2, [_Z13d_sum_oneeachPiS_S_i_param_3];
	mov.u32 	%r3, %ctaid.x;
	mov.u32 	%r4, %ntid.x;
	mul.lo.s32 	%r5, %r4, %r3;
	shl.b32 	%r6, %r5, 1;
	mov.u32 	%r7, %tid.x;
	add.s32 	%r1, %r6, %r7;
	setp.ge.s32 	%p1, %r1, %r2;
	@%p1 bra 	$L__BB0_2;
	cvta.to.global.u64 	%rd4, %rd1;
	cvta.to.global.u64 	%rd5, %rd2;
	cvta.to.global.u64 	%rd6, %rd3;
	mul.wide.s32 	%rd7, %r1, 4;
	add.s64 	%rd8, %rd4, %rd7;
	ld.global.u32 	%r8, [%rd8];
	add.s64 	%rd9, %rd5, %rd7;
	ld.global.u32 	%r9, [%rd9];
	add.s32 	%r10, %r9, %r8;
	add.s64 	%rd10, %rd6, %rd7;
	st.global.u32 	[%rd10], %r10;
$L__BB0_2:
	ret;

}


// ===== COMPILED SASS (sm_100) =====

	.target	sm_100

	.elftype	@"ET_EXEC"


//--------------------- .note.nv.tkinfo           --------------------------
	.section	.note.nv.tkinfo,"",@"SHT_NOTE"
	.sectionflags	@"SHF_NOTE_NV_TKINFO"
	.tkinfo
        /*0018*/ 	.word	0x00000002
        /*0030*/ 	.string	""
        /*0030*/ 	.string	"ptxas"
        /*0030*/ 	.string	"Cuda compilation tools, release 13.0, V13.0.88"
        /*0030*/ 	.string	"Build cuda_13.0.r13.0/compiler.36424714_0"
        /*0030*/ 	.string	"-arch sm_100 -m 64 "



//--------------------- .note.nv.cuinfo           --------------------------
	.section	.note.nv.cuinfo,"",@"SHT_NOTE"
	.sectionflags	@"SHF_NOTE_NV_CUINFO"
        /*0018*/ 	.short	0x0002
        /*001a*/ 	.short	0x0064
        /*001c*/ 	.short	0x0082
	.zero		2


//--------------------- .nv.info                  --------------------------
	.section	.nv.info,"",@"SHT_CUDA_INFO"
	.align	4


	//----- nvinfo : EIATTR_REGCOUNT
	.align		4
        /*0000*/ 	.byte	0x04, 0x2f
        /*0002*/ 	.short	(.L_1 - .L_0)
	.align		4
.L_0:
        /*0004*/ 	.word	index@(_Z13d_sum_oneeachPiS_S_i)
        /*0008*/ 	.word	0x0000000c


	//----- nvinfo : EIATTR_FRAME_SIZE
	.align		4
.L_1:
        /*000c*/ 	.byte	0x04, 0x11
        /*000e*/ 	.short	(.L_3 - .L_2)
	.align		4
.L_2:
        /*0010*/ 	.word	index@(_Z13d_sum_oneeachPiS_S_i)
        /*0014*/ 	.word	0x00000000


	//----- nvinfo : EIATTR_MIN_STACK_SIZE
	.align		4
.L_3:
        /*0018*/ 	.byte	0x04, 0x12
        /*001a*/ 	.short	(.L_5 - .L_4)
	.align		4
.L_4:
        /*001c*/ 	.word	index@(_Z13d_sum_oneeachPiS_S_i)
        /*0020*/ 	.word	0x00000000
.L_5:


//--------------------- .nv.compat                --------------------------
	.section	.nv.compat,"",@"SHT_CUDA_COMPAT_INFO"
	.align	4
        /*0000*/ 	.byte	0x02, 0x09, 0x00, 0x00, 0x02, 0x02, 0x01, 0x00, 0x02, 0x05, 0x05, 0x00, 0x03, 0x07, 0x01, 0x01
        /*0010*/ 	.byte	0x02, 0x03, 0x00, 0x00, 0x02, 0x06, 0x01, 0x00, 0x04, 0x0b, 0x08, 0x00, 0x09, 0x00, 0x00, 0x00
        /*0020*/ 	.byte	0x00, 0x00, 0x00, 0x00


//--------------------- .nv.info._Z13d_sum_oneeachPiS_S_i --------------------------
	.section	.nv.info._Z13d_sum_oneeachPiS_S_i,"",@"SHT_CUDA_INFO"
	.sectionflags	@""
	.align	4


	//----- nvinfo : EIATTR_CUDA_API_VERSION
	.align		4
        /*0000*/ 	.byte	0x04, 0x37
        /*0002*/ 	.short	(.L_7 - .L_6)
.L_6:
        /*0004*/ 	.word	0x00000082


	//----- nvinfo : EIATTR_KPARAM_INFO
	.align		4
.L_7:
        /*0008*/ 	.byte	0x04, 0x17
        /*000a*/ 	.short	(.L_9 - .L_8)
.L_8:
        /*000c*/ 	.word	0x00000000
        /*0010*/ 	.short	0x0003
        /*0012*/ 	.short	0x0018
        /*0014*/ 	.byte	0x00, 0xf0, 0x11, 0x00


	//----- nvinfo : EIATTR_KPARAM_INFO
	.align		4
.L_9:
        /*0018*/ 	.byte	0x04, 0x17
        /*001a*/ 	.short	(.L_11 - .L_10)
.L_10:
        /*001c*/ 	.word	0x00000000
        /*0020*/ 	.short	0x0002
        /*0022*/ 	.short	0x0010
        /*0024*/ 	.byte	0x00, 0xf5, 0x21, 0x00


	//----- nvinfo : EIATTR_KPARAM_INFO
	.align		4
.L_11:
        /*0028*/ 	.byte	0x04, 0x17
        /*002a*/ 	.short	(.L_13 - .L_12)
.L_12:
        /*002c*/ 	.word	0x00000000
        /*0030*/ 	.short	0x0001
        /*0032*/ 	.short	0x0008
        /*0034*/ 	.byte	0x00, 0xf5, 0x21, 0x00


	//----- nvinfo : EIATTR_KPARAM_INFO
	.align		4
.L_13:
        /*0038*/ 	.byte	0x04, 0x17
        /*003a*/ 	.short	(.L_15 - .L_14)
.L_14:
        /*003c*/ 	.word	0x00000000
        /*0040*/ 	.short	0x0000
        /*0042*/ 	.short	0x0000
        /*0044*/ 	.byte	0x00, 0xf5, 0x21, 0x00


	//----- nvinfo : EIATTR_SPARSE_MMA_MASK
	.align		4
.L_15:
        /*0048*/ 	.byte	0x03, 0x50
        /*004a*/ 	.short	0x0000


	//----- nvinfo : EIATTR_MAXREG_COUNT
	.align		4
        /*004c*/ 	.byte	0x03, 0x1b
        /*004e*/ 	.short	0x00ff


	//----- nvinfo : EIATTR_MERCURY_ISA_VERSION
	.align		4
        /*0050*/ 	.byte	0x03, 0x5f
        /*0052*/ 	.short	0x0101


	//----- nvinfo : EIATTR_VRC_CTA_INIT_COUNT
	.align		4
        /*0054*/ 	.byte	0x02, 0x4a
	.zero		1
	.zero		1


	//----- nvinfo : EIATTR_EXIT_INSTR_OFFSETS
	.align		4
        /*0058*/ 	.byte	0x04, 0x1c
        /*005a*/ 	.short	(.L_17 - .L_16)


	//   ....[0]....
.L_16:
        /*005c*/ 	.word	0x00000080


	//   ....[1]....
        /*0060*/ 	.word	0x00000140


	//----- nvinfo : EIATTR_CBANK_PARAM_SIZE
	.align		4
.L_17:
        /*0064*/ 	.byte	0x03, 0x19
        /*0066*/ 	.short	0x001c


	//----- nvinfo : EIATTR_PARAM_CBANK
	.align		4
        /*0068*/ 	.byte	0x04, 0x0a
        /*006a*/ 	.short	(.L_19 - .L_18)
	.align		4
.L_18:
        /*006c*/ 	.word	index@(.nv.constant0._Z13d_sum_oneeachPiS_S_i)
        /*0070*/ 	.short	0x0380
        /*0072*/ 	.short	0x001c


	//----- nvinfo : EIATTR_SW_WAR
	.align		4
.L_19:
        /*0074*/ 	.byte	0x04, 0x36
        /*0076*/ 	.short	(.L_21 - .L_20)
.L_20:
        /*0078*/ 	.word	0x00000008
.L_21:


//--------------------- .nv.callgraph             --------------------------
	.section	.nv.callgraph,"",@"SHT_CUDA_CALLGRAPH"
	.align	4
	.sectionentsize	8
	.align		4
        /*0000*/ 	.word	0x00000000
	.align		4
        /*0004*/ 	.word	0xffffffff
	.align		4
        /*0008*/ 	.word	0x00000000
	.align		4
        /*000c*/ 	.word	0xfffffffe
	.align		4
        /*0010*/ 	.word	0x00000000
	.align		4
        /*0014*/ 	.word	0xfffffffd
	.align		4
        /*0018*/ 	.word	0x00000000
	.align		4
        /*001c*/ 	.word	0xfffffffc


//--------------------- .text._Z13d_sum_oneeachPiS_S_i --------------------------
	.section	.text._Z13d_sum_oneeachPiS_S_i,"ax",@progbits
	.align	128
        .global         _Z13d_sum_oneeachPiS_S_i
        .type           _Z13d_sum_oneeachPiS_S_i,@function
        .size           _Z13d_sum_oneeachPiS_S_i,(.L_x_1 - _Z13d_sum_oneeachPiS_S_i)
        .other          _Z13d_sum_oneeachPiS_S_i,@"STO_CUDA_ENTRY STV_DEFAULT"
_Z13d_sum_oneeachPiS_S_i:
.text._Z13d_sum_oneeachPiS_S_i:
[----:B------:R-:W-:Y:S01]  /*0000*/  LDC R1, c[0x0][0x37c] ;  /* 0x0000df00ff017b82 */ /* 0x000fe20000000800 */
[----:B------:R-:W0:Y:S07]  /*0010*/  S2R R9, SR_TID.X ;  /* 0x0000000000097919 */ /* 0x000e2e0000002100 */
[----:B------:R-:W1:Y:S01]  /*0020*/  S2UR UR4, SR_CTAID.X ;  /* 0x00000000000479c3 */ /* 0x000e620000002500 */
[----:B------:R-:W2:Y:S07]  /*0030*/  LDCU UR5, c[0x0][0x398] ;  /* 0x00007300ff0577ac */ /* 0x000eae0008000800 */
[----:B------:R-:W1:Y:S02]  /*0040*/  LDC R0, c[0x0][0x360] ;  /* 0x0000d800ff007b82 */ /* 0x000e640000000800 */
[----:B-1----:R-:W-:-:S05]  /*0050*/  IMAD R0, R0, UR4, RZ ;  /* 0x0000000400007c24 */ /* 0x002fca000f8e02ff */
[----:B0-----:R-:W-:-:S04]  /*0060*/  LEA R9, R0, R9, 0x1 ;  /* 0x0000000900097211 */ /* 0x001fc800078e08ff */
[----:B--2---:R-:W-:-:S13]  /*0070*/  ISETP.GE.AND P0, PT, R9, UR5, PT ;  /* 0x0000000509007c0c */ /* 0x004fda000bf06270 */
[----:B------:R-:W-:Y:S05]  /*0080*/  @P0 EXIT ;  /* 0x000000000000094d */ /* 0x000fea0003800000 */
[----:B------:R-:W0:Y:S01]  /*0090*/  LDC.64 R2, c[0x0][0x380] ;  /* 0x0000e000ff027b82 */ /* 0x000e220000000a00 */
[----:B------:R-:W1:Y:S07]  /*00a0*/  LDCU.64 UR4, c[0x0][0x358] ;  /* 0x00006b00ff0477ac */ /* 0x000e6e0008000a00 */
[----:B------:R-:W2:Y:S08]  /*00b0*/  LDC.64 R4, c[0x0][0x388] ;  /* 0x0000e200ff047b82 */ /* 0x000eb00000000a00 */
[----:B------:R-:W3:Y:S01]  /*00c0*/  LDC.64 R6, c[0x0][0x390] ;  /* 0x0000e400ff067b82 */ /* 0x000ee20000000a00 */
[----:B0-----:R-:W-:-:S06]  /*00d0*/  IMAD.WIDE R2, R9, 0x4, R2 ;  /* 0x0000000409027825 */ /* 0x001fcc00078e0202 */
[----:B-1----:R-:W4:Y:S01]  /*00e0*/  LDG.E R2, desc[UR4][R2.64] ;  /* 0x0000000402027981 */ /* 0x002f22000c1e1900 */
[----:B--2---:R-:W-:-:S06]  /*00f0*/  IMAD.WIDE R4, R9, 0x4, R4 ;  /* 0x0000000409047825 */ /* 0x004fcc00078e0204 */
[----:B------:R-:W4:Y:S01]  /*0100*/  LDG.E R5, desc[UR4][R4.64] ;  /* 0x0000000404057981 */ /* 0x000f22000c1e1900 */
[----:B---3--:R-:W-:Y:S01]  /*0110*/  IMAD.WIDE R6, R9, 0x4, R6 ;  /* 0x0000000409067825 */ /* 0x008fe200078e0206 */
[----:B----4-:R-:W-:-:S05]  /*0120*/  IADD3 R9, PT, PT, R2, R5, RZ ;  /* 0x0000000502097210 */ /* 0x010fca0007ffe0ff */
[----:B------:R-:W-:Y:S01]  /*0130*/  STG.E desc[UR4][R6.64], R9 ;  /* 0x0000000906007986 */ /* 0x000fe2000c101904 */
[----:B------:R-:W-:Y:S05]  /*0140*/  EXIT ;  /* 0x000000000000794d */ /* 0x000fea0003800000 */
.L_x_0:
[----:B------:R-:W-:-:S00]  /*0150*/  BRA `(.L_x_0) ;  /* 0xfffffffc00fc7947 */ /* 0x000fc0000383ffff */
[----:B------:R-:W-:-:S00]  /*0160*/  NOP ;  /* 0x0000000000007918 */ /* 0x000fc00000000000 */
        /* <DEDUP_REMOVED lines=9> */
.L_x_1:


//--------------------- .nv.shared.reserved.0     --------------------------
	.section	.nv.shared.reserved.0,"aw",@nobits
	.weak		__nv_reservedSMEM_offset_0_alias
	.size		__nv_reservedSMEM_offset_0_alias, 0, 64
	.other		__nv_reservedSMEM_offset_0_alias,@"STO_CUDA_RESERVED_SHARED STV_DEFAULT"
__nv_reservedSMEM_offset_0_alias:
	.zero		0
	.zero		64


//--------------------- .nv.constant0._Z13d_sum_oneeachPiS_S_i --------------------------
	.section	.nv.constant0._Z13d_sum_oneeachPiS_S_i,"a",@progbits
	.sectionflags	@""
	.align	4
.nv.constant0._Z13d_sum_oneeachPiS_S_i:
	.zero		924


//--------------------- SYMBOLS --------------------------

	.type		.nv.reservedSmem.offset0,@object
	.size		.nv.reservedSmem.offset0,0x4
